//
// Generated by NVIDIA NVVM Compiler
//
// Compiler Build ID: CL-36424714
// Cuda compilation tools, release 13.0, V13.0.88
// Based on NVVM 20.0.0
//

.version 9.0
.target sm_100
.address_size 64

	// .globl	_Z24add_vectors_kernel_debugPKfS0_Pfi
.extern .func  (.param .b32 func_retval0) vprintf
(
	.param .b64 vprintf_param_0,
	.param .b64 vprintf_param_1
)
;
.global .align 1 .b8 $str[37] = {75, 101, 114, 110, 101, 108, 32, 105, 115, 32, 114, 117, 110, 110, 105, 110, 103, 33, 32, 84, 104, 114, 101, 97, 100, 32, 48, 32, 97, 99, 116, 105, 118, 101, 46, 10};
.global .align 1 .b8 $str$1[48] = {70, 105, 114, 115, 116, 32, 102, 101, 119, 32, 118, 97, 108, 117, 101, 115, 32, 102, 114, 111, 109, 32, 100, 101, 118, 105, 99, 101, 58, 32, 97, 91, 48, 93, 61, 37, 102, 44, 32, 98, 91, 48, 93, 61, 37, 102, 10};
.global .align 1 .b8 $str$2[34] = {68, 101, 118, 105, 99, 101, 58, 32, 105, 100, 120, 61, 37, 100, 44, 32, 97, 61, 37, 102, 44, 32, 98, 61, 37, 102, 44, 32, 99, 61, 37, 102, 10};

.visible .entry _Z24add_vectors_kernel_debugPKfS0_Pfi(
	.param .u64 .ptr .align 1 _Z24add_vectors_kernel_debugPKfS0_Pfi_param_0,
	.param .u64 .ptr .align 1 _Z24add_vectors_kernel_debugPKfS0_Pfi_param_1,
	.param .u64 .ptr .align 1 _Z24add_vectors_kernel_debugPKfS0_Pfi_param_2,
	.param .u32 _Z24add_vectors_kernel_debugPKfS0_Pfi_param_3
)
{
	.local .align 16 .b8 	__local_depot0[32];
	.reg .b64 	%SP;
	.reg .b64 	%SPL;
	.reg .pred 	%p<4>;
	.reg .b32 	%r<12>;
	.reg .b32 	%f<8>;
	.reg .b64 	%rd<21>;
	.reg .b64 	%fd<6>;

	mov.u64 	%SPL, __local_depot0;
	cvta.local.u64 	%SP, %SPL;
	ld.param.u64 	%rd7, [_Z24add_vectors_kernel_debugPKfS0_Pfi_param_0];
	ld.param.u64 	%rd8, [_Z24add_vectors_kernel_debugPKfS0_Pfi_param_1];
	ld.param.u64 	%rd6, [_Z24add_vectors_kernel_debugPKfS0_Pfi_param_2];
	ld.param.u32 	%r2, [_Z24add_vectors_kernel_debugPKfS0_Pfi_param_3];
	cvta.to.global.u64 	%rd1, %rd8;
	cvta.to.global.u64 	%rd2, %rd7;
	add.u64 	%rd9, %SP, 0;
	add.u64 	%rd3, %SPL, 0;
	mov.u32 	%r3, %ctaid.x;
	mov.u32 	%r4, %ntid.x;
	mov.u32 	%r5, %tid.x;
	mad.lo.s32 	%r1, %r3, %r4, %r5;
	setp.ne.s32 	%p1, %r1, 0;
	@%p1 bra 	$L__BB0_2;
	mov.u64 	%rd10, $str;
	cvta.global.u64 	%rd11, %rd10;
	{ // callseq 0, 0
	.param .b64 param0;
	st.param.b64 	[param0], %rd11;
	.param .b64 param1;
	st.param.b64 	[param1], 0;
	.param .b32 retval0;
	call.uni (retval0), 
	vprintf, 
	(
	param0, 
	param1
	);
	ld.param.b32 	%r6, [retval0];
	} // callseq 0
	ld.global.f32 	%f2, [%rd2];
	cvt.f64.f32 	%fd1, %f2;
	ld.global.f32 	%f3, [%rd1];
	cvt.f64.f32 	%fd2, %f3;
	st.local.v2.f64 	[%rd3], {%fd1, %fd2};
	mov.u64 	%rd12, $str$1;
	cvta.global.u64 	%rd13, %rd12;
	{ // callseq 1, 0
	.param .b64 param0;
	st.param.b64 	[param0], %rd13;
	.param .b64 param1;
	st.param.b64 	[param1], %rd9;
	.param .b32 retval0;
	call.uni (retval0), 
	vprintf, 
	(
	param0, 
	param1
	);
	ld.param.b32 	%r8, [retval0];
	} // callseq 1
$L__BB0_2:
	setp.ge.s32 	%p2, %r1, %r2;
	@%p2 bra 	$L__BB0_5;
	mul.wide.s32 	%rd15, %r1, 4;
	add.s64 	%rd4, %rd2, %rd15;
	ld.global.f32 	%f4, [%rd4];
	add.s64 	%rd5, %rd1, %rd15;
	ld.global.f32 	%f5, [%rd5];
	add.f32 	%f1, %f4, %f5;
	cvta.to.global.u64 	%rd16, %rd6;
	add.s64 	%rd17, %rd16, %rd15;
	st.global.f32 	[%rd17], %f1;
	setp.gt.s32 	%p3, %r1, 4;
	@%p3 bra 	$L__BB0_5;
	ld.global.f32 	%f6, [%rd4];
	cvt.f64.f32 	%fd3, %f6;
	ld.global.f32 	%f7, [%rd5];
	cvt.f64.f32 	%fd4, %f7;
	cvt.f64.f32 	%fd5, %f1;
	st.local.u32 	[%rd3], %r1;
	st.local.f64 	[%rd3+8], %fd3;
	st.local.v2.f64 	[%rd3+16], {%fd4, %fd5};
	mov.u64 	%rd18, $str$2;
	cvta.global.u64 	%rd19, %rd18;
	{ // callseq 2, 0
	.param .b64 param0;
	st.param.b64 	[param0], %rd19;
	.param .b64 param1;
	st.param.b64 	[param1], %rd9;
	.param .b32 retval0;
	call.uni (retval0), 
	vprintf, 
	(
	param0, 
	param1
	);
	ld.param.b32 	%r10, [retval0];
	} // callseq 2
$L__BB0_5:
	ret;

}


// ===== COMPILED SASS (sm_100) =====

	.target	sm_100

	.elftype	@"ET_EXEC"


//--------------------- .note.nv.tkinfo           --------------------------
	.section	.note.nv.tkinfo,"",@"SHT_NOTE"
	.sectionflags	@"SHF_NOTE_NV_TKINFO"
	.tkinfo
        /*0018*/ 	.word	0x00000002
        /*0030*/ 	.string	""
        /*0030*/ 	.string	"ptxas"
        /*0030*/ 	.string	"Cuda compilation tools, release 13.0, V13.0.88"
        /*0030*/ 	.string	"Build cuda_13.0.r13.0/compiler.36424714_0"
        /*0030*/ 	.string	"-arch sm_100 -m 64 "



//--------------------- .note.nv.cuinfo           --------------------------
	.section	.note.nv.cuinfo,"",@"SHT_NOTE"
	.sectionflags	@"SHF_NOTE_NV_CUINFO"
        /*0018*/ 	.short	0x0002
        /*001a*/ 	.short	0x0064
        /*001c*/ 	.short	0x0082
	.zero		2


//--------------------- .nv.info                  --------------------------
	.section	.nv.info,"",@"SHT_CUDA_INFO"
	.align	4


	//----- nvinfo : EIATTR_REGCOUNT
	.align		4
        /*0000*/ 	.byte	0x04, 0x2f
        /*0002*/ 	.short	(.L_4 - .L_3)
	.align		4
.L_3:
        /*0004*/ 	.word	index@(_Z24add_vectors_kernel_debugPKfS0_Pfi)
        /*0008*/ 	.word	0x00000018


	//----- nvinfo : EIATTR_FRAME_SIZE
	.align		4
.L_4:
        /*000c*/ 	.byte	0x04, 0x11
        /*000e*/ 	.short	(.L_6 - .L_5)
	.align		4
.L_5:
        /*0010*/ 	.word	index@(_Z24add_vectors_kernel_debugPKfS0_Pfi)
        /*0014*/ 	.word	0x00000020


	//----- nvinfo : EIATTR_MIN_STACK_SIZE
	.align		4
.L_6:
        /*0018*/ 	.byte	0x04, 0x12
        /*001a*/ 	.short	(.L_8 - .L_7)
	.align		4
.L_7:
        /*001c*/ 	.word	index@(_Z24add_vectors_kernel_debugPKfS0_Pfi)
        /*0020*/ 	.word	0x00000020
.L_8:


//--------------------- .nv.compat                --------------------------
	.section	.nv.compat,"",@"SHT_CUDA_COMPAT_INFO"
	.align	4
        /*0000*/ 	.byte	0x02, 0x09, 0x00, 0x00, 0x02, 0x02, 0x01, 0x00, 0x02, 0x05, 0x05, 0x00, 0x03, 0x07, 0x01, 0x01
        /*0010*/ 	.byte	0x02, 0x03, 0x00, 0x00, 0x02, 0x06, 0x01, 0x00, 0x04, 0x0b, 0x08, 0x00, 0x09, 0x00, 0x00, 0x00
        /*0020*/ 	.byte	0x00, 0x00, 0x00, 0x00


//--------------------- .nv.info._Z24add_vectors_kernel_debugPKfS0_Pfi --------------------------
	.section	.nv.info._Z24add_vectors_kernel_debugPKfS0_Pfi,"",@"SHT_CUDA_INFO"
	.sectionflags	@""
	.align	4


	//----- nvinfo : EIATTR_CUDA_API_VERSION
	.align		4
        /*0000*/ 	.byte	0x04, 0x37
        /*0002*/ 	.short	(.L_10 - .L_9)
.L_9:
        /*0004*/ 	.word	0x00000082


	//----- nvinfo : EIATTR_KPARAM_INFO
	.align		4
.L_10:
        /*0008*/ 	.byte	0x04, 0x17
        /*000a*/ 	.short	(.L_12 - .L_11)
.L_11:
        /*000c*/ 	.word	0x00000000
        /*0010*/ 	.short	0x0003
        /*0012*/ 	.short	0x0018
        /*0014*/ 	.byte	0x00, 0xf0, 0x11, 0x00


	//----- nvinfo : EIATTR_KPARAM_INFO
	.align		4
.L_12:
        /*0018*/ 	.byte	0x04, 0x17
        /*001a*/ 	.short	(.L_14 - .L_13)
.L_13:
        /*001c*/ 	.word	0x00000000
        /*0020*/ 	.short	0x0002
        /*0022*/ 	.short	0x0010
        /*0024*/ 	.byte	0x00, 0xf5, 0x21, 0x00


	//----- nvinfo : EIATTR_KPARAM_INFO
	.align		4
.L_14:
        /*0028*/ 	.byte	0x04, 0x17
        /*002a*/ 	.short	(.L_16 - .L_15)
.L_15:
        /*002c*/ 	.word	0x00000000
        /*0030*/ 	.short	0x0001
        /*0032*/ 	.short	0x0008
        /*0034*/ 	.byte	0x00, 0xf5, 0x21, 0x00


	//----- nvinfo : EIATTR_KPARAM_INFO
	.align		4
.L_16:
        /*0038*/ 	.byte	0x04, 0x17
        /*003a*/ 	.short	(.L_18 - .L_17)
.L_17:
        /*003c*/ 	.word	0x00000000
        /*0040*/ 	.short	0x0000
        /*0042*/ 	.short	0x0000
        /*0044*/ 	.byte	0x00, 0xf5, 0x21, 0x00


	//----- nvinfo : EIATTR_SPARSE_MMA_MASK
	.align		4
.L_18:
        /*0048*/ 	.byte	0x03, 0x50
        /*004a*/ 	.short	0x0000


	//----- nvinfo : EIATTR_MAXREG_COUNT
	.align		4
        /*004c*/ 	.byte	0x03, 0x1b
        /*004e*/ 	.short	0x00ff


	//----- nvinfo : EIATTR_EXTERNS
	.align		4
        /*0050*/ 	.byte	0x04, 0x0f
        /*0052*/ 	.short	(.L_20 - .L_19)


	//   ....[0]....
	.align		4
.L_19:
        /*0054*/ 	.word	index@(vprintf)


	//----- nvinfo : EIATTR_MERCURY_ISA_VERSION
	.align		4
.L_20:
        /*0058*/ 	.byte	0x03, 0x5f
        /*005a*/ 	.short	0x0101


	//----- nvinfo : EIATTR_VRC_CTA_INIT_COUNT
	.align		4
        /*005c*/ 	.byte	0x02, 0x4a
	.zero		1
	.zero		1


	//----- nvinfo : EIATTR_SYSCALL_OFFSETS
	.align		4
        /*0060*/ 	.byte	0x04, 0x46
        /*0062*/ 	.short	(.L_22 - .L_21)


	//   ....[0]....
.L_21:
        /*0064*/ 	.word	0x00000150


	//   ....[1]....
        /*0068*/ 	.word	0x00000240


	//   ....[2]....
        /*006c*/ 	.word	0x00000450


	//----- nvinfo : EIATTR_EXIT_INSTR_OFFSETS
	.align		4
.L_22:
        /*0070*/ 	.byte	0x04, 0x1c
        /*0072*/ 	.short	(.L_24 - .L_23)


	//   ....[0]....
.L_23:
        /*0074*/ 	.word	0x00000280


	//   ....[1]....
        /*0078*/ 	.word	0x00000340


	//   ....[2]....
        /*007c*/ 	.word	0x00000460


	//----- nvinfo : EIATTR_CRS_STACK_SIZE
	.align		4
.L_24:
        /*0080*/ 	.byte	0x04, 0x1e
        /*0082*/ 	.short	(.L_26 - .L_25)
.L_25:
        /*0084*/ 	.word	0x00000000


	//----- nvinfo : EIATTR_CBANK_PARAM_SIZE
	.align		4
.L_26:
        /*0088*/ 	.byte	0x03, 0x19
        /*008a*/ 	.short	0x001c


	//----- nvinfo : EIATTR_PARAM_CBANK
	.align		4
        /*008c*/ 	.byte	0x04, 0x0a
        /*008e*/ 	.short	(.L_28 - .L_27)
	.align		4
.L_27:
        /*0090*/ 	.word	index@(.nv.constant0._Z24add_vectors_kernel_debugPKfS0_Pfi)
        /*0094*/ 	.short	0x0380
        /*0096*/ 	.short	0x001c


	//----- nvinfo : EIATTR_SW_WAR
	.align		4
.L_28:
        /*0098*/ 	.byte	0x04, 0x36
        /*009a*/ 	.short	(.L_30 - .L_29)
.L_29:
        /*009c*/ 	.word	0x00000008
.L_30:


//--------------------- .nv.callgraph             --------------------------
	.section	.nv.callgraph,"",@"SHT_CUDA_CALLGRAPH"
	.align	4
	.sectionentsize	8
	.align		4
        /*0000*/ 	.word	0x00000000
	.align		4
        /*0004*/ 	.word	0xffffffff
	.align		4
        /*0008*/ 	.word	index@(_Z24add_vectors_kernel_debugPKfS0_Pfi)
	.align		4
        /*000c*/ 	.word	index@(vprintf)
	.align		4
        /*0010*/ 	.word	0x00000000
	.align		4
        /*0014*/ 	.word	0xfffffffe
	.align		4
        /*0018*/ 	.word	0x00000000
	.align		4
        /*001c*/ 	.word	0xfffffffd
	.align		4
        /*0020*/ 	.word	0x00000000
	.align		4
        /*0024*/ 	.word	0xfffffffc


//--------------------- .nv.constant4             --------------------------
	.section	.nv.constant4,"a",@progbits
	.align	8
	.align		8
.nv.constant4:
        /*0000*/ 	.dword	vprintf
	.align		8
        /*0008*/ 	.dword	$str
	.align		8
        /*0010*/ 	.dword	$str$1
	.align		8
        /*0018*/ 	.dword	$str$2


//--------------------- .text._Z24add_vectors_kernel_debugPKfS0_Pfi --------------------------
	.section	.text._Z24add_vectors_kernel_debugPKfS0_Pfi,"ax",@progbits
	.align	128
        .global         _Z24add_vectors_kernel_debugPKfS0_Pfi
        .type           _Z24add_vectors_kernel_debugPKfS0_Pfi,@function
        .size           _Z24add_vectors_kernel_debugPKfS0_Pfi,(.L_x_5 - _Z24add_vectors_kernel_debugPKfS0_Pfi)
        .other          _Z24add_vectors_kernel_debugPKfS0_Pfi,@"STO_CUDA_ENTRY STV_DEFAULT"
_Z24add_vectors_kernel_debugPKfS0_Pfi:
.text._Z24add_vectors_kernel_debugPKfS0_Pfi:
[----:B------:R-:W0:Y:S01]  /*0000*/  LDC R1, c[0x0][0x37c] ;  /* 0x0000df00ff017b82 */ /* 0x000e220000000800 */
[----:B------:R-:W1:Y:S01]  /*0010*/  S2R R3, SR_TID.X ;  /* 0x0000000000037919 */ /* 0x000e620000002100 */
[----:B------:R-:W2:Y:S06]  /*0020*/  LDCU UR5, c[0x0][0x2fc] ;  /* 0x00005f80ff0577ac */ /* 0x000eac0008000800 */
[----:B------:R-:W1:Y:S01]  /*0030*/  S2UR UR6, SR_CTAID.X ;  /* 0x00000000000679c3 */ /* 0x000e620000002500 */
[----:B0-----:R-:W-:Y:S01]  /*0040*/  VIADD R1, R1, 0xffffffe0 ;  /* 0xffffffe001017836 */ /* 0x001fe20000000000 */
[----:B------:R-:W-:Y:S01]  /*0050*/  BSSY.RECONVERGENT B6, `(.L_x_0) ;  /* 0x0000020000067945 */ /* 0x000fe20003800200 */
[----:B------:R-:W0:Y:S01]  /*0060*/  LDCU UR4, c[0x0][0x2f8] ;  /* 0x00005f00ff0477ac */ /* 0x000e220008000800 */
[----:B------:R-:W3:Y:S04]  /*0070*/  LDCU.64 UR36, c[0x0][0x358] ;  /* 0x00006b00ff2477ac */ /* 0x000ee80008000a00 */
[----:B------:R-:W1:Y:S01]  /*0080*/  LDC R2, c[0x0][0x360] ;  /* 0x0000d800ff027b82 */ /* 0x000e620000000800 */
[----:B0-----:R-:W-:-:S05]  /*0090*/  IADD3 R16, P1, PT, R1, UR4, RZ ;  /* 0x0000000401107c10 */ /* 0x001fca000ff3e0ff */
[----:B--2---:R-:W-:Y:S02]  /*00a0*/  IMAD.X R17, RZ, RZ, UR5, P1 ;  /* 0x00000005ff117e24 */ /* 0x004fe400088e06ff */
[----:B-1----:R-:W-:-:S05]  /*00b0*/  IMAD R2, R2, UR6, R3 ;  /* 0x0000000602027c24 */ /* 0x002fca000f8e0203 */
[----:B------:R-:W-:-:S13]  /*00c0*/  ISETP.NE.AND P0, PT, R2, RZ, PT ;  /* 0x000000ff0200720c */ /* 0x000fda0003f05270 */
[----:B---3--:R-:W-:Y:S05]  /*00d0*/  @P0 BRA `(.L_x_1) ;  /* 0x00000000005c0947 */ /* 0x008fea0003800000 */
[----:B------:R-:W-:Y:S01]  /*00e0*/  MOV R18, 0x0 ;  /* 0x0000000000127802 */ /* 0x000fe20000000f00 */
[----:B------:R-:W0:Y:S01]  /*00f0*/  LDCU.64 UR4, c[0x4][0x8] ;  /* 0x01000100ff0477ac */ /* 0x000e220008000a00 */
[----:B------:R-:W-:Y:S02]  /*0100*/  CS2R R6, SRZ ;  /* 0x0000000000067805 */ /* 0x000fe4000001ff00 */
[----:B------:R1:W2:Y:S01]  /*0110*/  LDC.64 R8, c[0x4][R18] ;  /* 0x0100000012087b82 */ /* 0x0002a20000000a00 */
[----:B0-----:R-:W-:Y:S01]  /*0120*/  MOV R4, UR4 ;  /* 0x0000000400047c02 */ /* 0x001fe20008000f00 */
[----:B-1----:R-:W-:-:S07]  /*0130*/  IMAD.U32 R5, RZ, RZ, UR5 ;  /* 0x00000005ff057e24 */ /* 0x002fce000f8e00ff */
[----:B------:R-:W-:-:S07]  /*0140*/  LEPC R20, `(.L_x_2) ;  /* 0x000000001014794e */ /* 0x000fce0000000000 */
[----:B--2---:R-:W-:Y:S05]  /*0150*/  CALL.ABS.NOINC R8 ;  /* 0x0000000008007343 */ /* 0x004fea0003c00000 */
.L_x_2:
[----:B------:R-:W0:Y:S01]  /*0160*/  LDC.64 R12, c[0x0][0x380] ;  /* 0x0000e000ff0c7b82 */ /* 0x000e220000000a00 */
[----:B------:R-:W1:Y:S07]  /*0170*/  LDCU.64 UR4, c[0x4][0x10] ;  /* 0x01000200ff0477ac */ /* 0x000e6e0008000a00 */
[----:B------:R-:W2:Y:S01]  /*0180*/  LDC.64 R14, c[0x0][0x388] ;  /* 0x0000e200ff0e7b82 */ /* 0x000ea20000000a00 */
[----:B0-----:R-:W3:Y:S04]  /*0190*/  LDG.E R8, desc[UR36][R12.64] ;  /* 0x000000240c087981 */ /* 0x001ee8000c1e1900 */
[----:B--2---:R-:W2:Y:S03]  /*01a0*/  LDG.E R10, desc[UR36][R14.64] ;  /* 0x000000240e0a7981 */ /* 0x004ea6000c1e1900 */
[----:B------:R-:W0:Y:S01]  /*01b0*/  LDC.64 R18, c[0x4][R18] ;  /* 0x0100000012127b82 */ /* 0x000e220000000a00 */
[----:B-1----:R-:W-:Y:S01]  /*01c0*/  IMAD.U32 R4, RZ, RZ, UR4 ;  /* 0x00000004ff047e24 */ /* 0x002fe2000f8e00ff */
[----:B------:R-:W-:Y:S01]  /*01d0*/  MOV R5, UR5 ;  /* 0x0000000500057c02 */ /* 0x000fe20008000f00 */
[----:B------:R-:W-:Y:S01]  /*01e0*/  IMAD.MOV.U32 R6, RZ, RZ, R16 ;  /* 0x000000ffff067224 */ /* 0x000fe200078e0010 */
[----:B------:R-:W-:Y:S01]  /*01f0*/  MOV R7, R17 ;  /* 0x0000001100077202 */ /* 0x000fe20000000f00 */
[----:B---3--:R-:W-:Y:S08]  /*0200*/  F2F.F64.F32 R8, R8 ;  /* 0x0000000800087310 */ /* 0x008ff00000201800 */
[----:B--2---:R-:W1:Y:S02]  /*0210*/  F2F.F64.F32 R10, R10 ;  /* 0x0000000a000a7310 */ /* 0x004e640000201800 */
[----:B01----:R1:W-:Y:S02]  /*0220*/  STL.128 [R1], R8 ;  /* 0x0000000801007387 */ /* 0x0033e40000100c00 */
[----:B------:R-:W-:-:S07]  /*0230*/  LEPC R20, `(.L_x_1) ;  /* 0x000000001014794e */ /* 0x000fce0000000000 */
[----:B-1----:R-:W-:Y:S05]  /*0240*/  CALL.ABS.NOINC R18 ;  /* 0x0000000012007343 */ /* 0x002fea0003c00000 */
.L_x_1:
[----:B------:R-:W-:Y:S05]  /*0250*/  BSYNC.RECONVERGENT B6 ;  /* 0x0000000000067941 */ /* 0x000fea0003800200 */
.L_x_0:
[----:B------:R-:W0:Y:S02]  /*0260*/  LDCU UR4, c[0x0][0x398] ;  /* 0x00007300ff0477ac */ /* 0x000e240008000800 */
[----:B0-----:R-:W-:-:S13]  /*0270*/  ISETP.GE.AND P0, PT, R2, UR4, PT ;  /* 0x0000000402007c0c */ /* 0x001fda000bf06270 */
[----:B------:R-:W-:Y:S05]  /*0280*/  @P0 EXIT ;  /* 0x000000000000094d */ /* 0x000fea0003800000 */
[----:B------:R-:W0:Y:S08]  /*0290*/  LDC.64 R4, c[0x0][0x380] ;  /* 0x0000e000ff047b82 */ /* 0x000e300000000a00 */
[----:B------:R-:W1:Y:S08]  /*02a0*/  LDC.64 R6, c[0x0][0x388] ;  /* 0x0000e200ff067b82 */ /* 0x000e700000000a00 */
[----:B------:R-:W2:Y:S01]  /*02b0*/  LDC.64 R8, c[0x0][0x390] ;  /* 0x0000e400ff087b82 */ /* 0x000ea20000000a00 */
[----:B0-----:R-:W-:-:S05]  /*02c0*/  IMAD.WIDE R4, R2, 0x4, R4 ;  /* 0x0000000402047825 */ /* 0x001fca00078e0204 */
[----:B------:R-:W3:Y:S01]  /*02d0*/  LDG.E R10, desc[UR36][R4.64] ;  /* 0x00000024040a7981 */ /* 0x000ee2000c1e1900 */
[----:B-1----:R-:W-:-:S05]  /*02e0*/  IMAD.WIDE R6, R2, 0x4, R6 ;  /* 0x0000000402067825 */ /* 0x002fca00078e0206 */
[----:B------:R-:W3:Y:S01]  /*02f0*/  LDG.E R3, desc[UR36][R6.64] ;  /* 0x0000002406037981 */ /* 0x000ee2000c1e1900 */
[C---:B------:R-:W-:Y:S01]  /*0300*/  ISETP.GT.AND P0, PT, R2.reuse, 0x4, PT ;  /* 0x000000040200780c */ /* 0x040fe20003f04270 */
[----:B--2---:R-:W-:-:S04]  /*0310*/  IMAD.WIDE R8, R2, 0x4, R8 ;  /* 0x0000000402087825 */ /* 0x004fc800078e0208 */
[----:B---3--:R-:W-:-:S05]  /*0320*/  FADD R10, R10, R3 ;  /* 0x000000030a0a7221 */ /* 0x008fca0000000000 */
[----:B------:R0:W-:Y:S03]  /*0330*/  STG.E desc[UR36][R8.64], R10 ;  /* 0x0000000a08007986 */ /* 0x0001e6000c101924 */
[----:B------:R-:W-:Y:S05]  /*0340*/  @P0 EXIT ;  /* 0x000000000000094d */ /* 0x000fea0003800000 */
[----:B------:R-:W2:Y:S04]  /*0350*/  LDG.E R0, desc[UR36][R4.64] ;  /* 0x0000002404007981 */ /* 0x000ea8000c1e1900 */
[----:B0-----:R0:W3:Y:S01]  /*0360*/  LDG.E R8, desc[UR36][R6.64] ;  /* 0x0000002406087981 */ /* 0x0010e2000c1e1900 */
[----:B------:R-:W-:Y:S01]  /*0370*/  F2F.F64.F32 R10, R10 ;  /* 0x0000000a000a7310 */ /* 0x000fe20000201800 */
[----:B------:R-:W-:Y:S01]  /*0380*/  MOV R3, 0x0 ;  /* 0x0000000000037802 */ /* 0x000fe20000000f00 */
[----:B------:R-:W1:Y:S01]  /*0390*/  LDCU.64 UR4, c[0x4][0x18] ;  /* 0x01000300ff0477ac */ /* 0x000e620008000a00 */
[----:B------:R4:W-:Y:S02]  /*03a0*/  STL [R1], R2 ;  /* 0x0000000201007387 */ /* 0x0009e40000100800 */
[----:B------:R4:W2:Y:S01]  /*03b0*/  LDC.64 R14, c[0x4][R3] ;  /* 0x01000000030e7b82 */ /* 0x0008a20000000a00 */
[----:B0-----:R-:W-:Y:S01]  /*03c0*/  IMAD.MOV.U32 R6, RZ, RZ, R16 ;  /* 0x000000ffff067224 */ /* 0x001fe200078e0010 */
[----:B------:R-:W-:Y:S01]  /*03d0*/  MOV R7, R17 ;  /* 0x0000001100077202 */ /* 0x000fe20000000f00 */
[----:B-1----:R-:W-:Y:S01]  /*03e0*/  IMAD.U32 R4, RZ, RZ, UR4 ;  /* 0x00000004ff047e24 */ /* 0x002fe2000f8e00ff */
[----:B------:R-:W-:Y:S01]  /*03f0*/  MOV R5, UR5 ;  /* 0x0000000500057c02 */ /* 0x000fe20008000f00 */
[----:B--2---:R-:W0:Y:S08]  /*0400*/  F2F.F64.F32 R12, R0 ;  /* 0x00000000000c7310 */ /* 0x004e300000201800 */
[----:B---3--:R-:W1:Y:S01]  /*0410*/  F2F.F64.F32 R8, R8 ;  /* 0x0000000800087310 */ /* 0x008e620000201800 */
[----:B0-----:R4:W-:Y:S04]  /*0420*/  STL.64 [R1+0x8], R12 ;  /* 0x0000080c01007387 */ /* 0x0019e80000100a00 */
[----:B-1----:R4:W-:Y:S02]  /*0430*/  STL.128 [R1+0x10], R8 ;  /* 0x0000100801007387 */ /* 0x0029e40000100c00 */
[----:B------:R-:W-:-:S07]  /*0440*/  LEPC R20, `(.L_x_3) ;  /* 0x000000001014794e */ /* 0x000fce0000000000 */
[----:B----4-:R-:W-:Y:S05]  /*0450*/  CALL.ABS.NOINC R14 ;  /* 0x000000000e007343 */ /* 0x010fea0003c00000 */
.L_x_3:
[----:B------:R-:W-:Y:S05]  /*0460*/  EXIT ;  /* 0x000000000000794d */ /* 0x000fea0003800000 */
.L_x_4:
[----:B------:R-:W-:-:S00]  /*0470*/  BRA `(.L_x_4) ;  /* 0xfffffffc00fc7947 */ /* 0x000fc0000383ffff */
[----:B------:R-:W-:-:S00]  /*0480*/  NOP ;  /* 0x0000000000007918 */ /* 0x000fc00000000000 */
[----:B------:R-:W-:-:S00]  /*0490*/  NOP ;  /* 0x0000000000007918 */ /* 0x000fc00000000000 */
[----:B------:R-:W-:-:S00]  /*04a0*/  NOP ;  /* 0x0000000000007918 */ /* 0x000fc00000000000 */
[----:B------:R-:W-:-:S00]  /*04b0*/  NOP ;  /* 0x0000000000007918 */ /* 0x000fc00000000000 */
[----:B------:R-:W-:-:S00]  /*04c0*/  NOP ;  /* 0x0000000000007918 */ /* 0x000fc00000000000 */
[----:B------:R-:W-:-:S00]  /*04d0*/  NOP ;  /* 0x0000000000007918 */ /* 0x000fc00000000000 */
[----:B------:R-:W-:-:S00]  /*04e0*/  NOP ;  /* 0x0000000000007918 */ /* 0x000fc00000000000 */
[----:B------:R-:W-:-:S00]  /*04f0*/  NOP ;  /* 0x0000000000007918 */ /* 0x000fc00000000000 */
.L_x_5:


//--------------------- .nv.global.init           --------------------------
	.section	.nv.global.init,"aw",@progbits
.nv.global.init:
	.type		$str$2,@object
	.size		$str$2,($str - $str$2)
$str$2:
        /*0000*/ 	.byte	0x44, 0x65, 0x76, 0x69, 0x63, 0x65, 0x3a, 0x20, 0x69, 0x64, 0x78, 0x3d, 0x25, 0x64, 0x2c, 0x20
        /*0010*/ 	.byte	0x61, 0x3d, 0x25, 0x66, 0x2c, 0x20, 0x62, 0x3d, 0x25, 0x66, 0x2c, 0x20, 0x63, 0x3d, 0x25, 0x66
        /*0020*/ 	.byte	0x0a, 0x00
	.type		$str,@object
	.size		$str,($str$1 - $str)
$str:
        /*0022*/ 	.byte	0x4b, 0x65, 0x72, 0x6e, 0x65, 0x6c, 0x20, 0x69, 0x73, 0x20, 0x72, 0x75, 0x6e, 0x6e, 0x69, 0x6e
        /*0032*/ 	.byte	0x67, 0x21, 0x20, 0x54, 0x68, 0x72, 0x65, 0x61, 0x64, 0x20, 0x30, 0x20, 0x61, 0x63, 0x74, 0x69
        /*0042*/ 	.byte	0x76, 0x65, 0x2e, 0x0a, 0x00
	.type		$str$1,@object
	.size		$str$1,(.L_1 - $str$1)
$str$1:
        /*0047*/ 	.byte	0x46, 0x69, 0x72, 0x73, 0x74, 0x20, 0x66, 0x65, 0x77, 0x20, 0x76, 0x61, 0x6c, 0x75, 0x65, 0x73
        /*0057*/ 	.byte	0x20, 0x66, 0x72, 0x6f, 0x6d, 0x20, 0x64, 0x65, 0x76, 0x69, 0x63, 0x65, 0x3a, 0x20, 0x61, 0x5b
        /*0067*/ 	.byte	0x30, 0x5d, 0x3d, 0x25, 0x66, 0x2c, 0x20, 0x62, 0x5b, 0x30, 0x5d, 0x3d, 0x25, 0x66, 0x0a, 0x00
.L_1:


//--------------------- .nv.shared.reserved.0     --------------------------
	.section	.nv.shared.reserved.0,"aw",@nobits
	.weak		__nv_reservedSMEM_offset_0_alias
	.size		__nv_reservedSMEM_offset_0_alias, 0, 64
	.other		__nv_reservedSMEM_offset_0_alias,@"STO_CUDA_RESERVED_SHARED STV_DEFAULT"
__nv_reservedSMEM_offset_0_alias:
	.zero		0
	.zero		64


//--------------------- .nv.constant0._Z24add_vectors_kernel_debugPKfS0_Pfi --------------------------
	.section	.nv.constant0._Z24add_vectors_kernel_debugPKfS0_Pfi,"a",@progbits
	.sectionflags	@""
	.align	4
.nv.constant0._Z24add_vectors_kernel_debugPKfS0_Pfi:
	.zero		924


//--------------------- SYMBOLS --------------------------

	.type		.nv.reservedSmem.offset0,@object
	.size		.nv.reservedSmem.offset0,0x4
	.type		vprintf,@function
